//
// Generated by NVIDIA NVVM Compiler
//
// Compiler Build ID: CL-36424714
// Cuda compilation tools, release 13.0, V13.0.88
// Based on NVVM 20.0.0
//

.version 9.0
.target sm_100
.address_size 64

	// .globl	_Z14sgemm_warptileiiiPKfS0_Pf

.visible .entry _Z14sgemm_warptileiiiPKfS0_Pf(
	.param .u32 _Z14sgemm_warptileiiiPKfS0_Pf_param_0,
	.param .u32 _Z14sgemm_warptileiiiPKfS0_Pf_param_1,
	.param .u32 _Z14sgemm_warptileiiiPKfS0_Pf_param_2,
	.param .u64 .ptr .align 1 _Z14sgemm_warptileiiiPKfS0_Pf_param_3,
	.param .u64 .ptr .align 1 _Z14sgemm_warptileiiiPKfS0_Pf_param_4,
	.param .u64 .ptr .align 1 _Z14sgemm_warptileiiiPKfS0_Pf_param_5
)
{


	ret;

}


// ===== COMPILED SASS (sm_100) =====

	.target	sm_100

	.elftype	@"ET_EXEC"


//--------------------- .note.nv.tkinfo           --------------------------
	.section	.note.nv.tkinfo,"",@"SHT_NOTE"
	.sectionflags	@"SHF_NOTE_NV_TKINFO"
	.tkinfo
        /*0018*/ 	.word	0x00000002
        /*0030*/ 	.string	""
        /*0030*/ 	.string	"ptxas"
        /*0030*/ 	.string	"Cuda compilation tools, release 13.0, V13.0.88"
        /*0030*/ 	.string	"Build cuda_13.0.r13.0/compiler.36424714_0"
        /*0030*/ 	.string	"-arch sm_100 -m 64 "



//--------------------- .note.nv.cuinfo           --------------------------
	.section	.note.nv.cuinfo,"",@"SHT_NOTE"
	.sectionflags	@"SHF_NOTE_NV_CUINFO"
        /*0018*/ 	.short	0x0002
        /*001a*/ 	.short	0x0064
        /*001c*/ 	.short	0x0082
	.zero		2


//--------------------- .nv.info                  --------------------------
	.section	.nv.info,"",@"SHT_CUDA_INFO"
	.align	4


	//----- nvinfo : EIATTR_REGCOUNT
	.align		4
        /*0000*/ 	.byte	0x04, 0x2f
        /*0002*/ 	.short	(.L_1 - .L_0)
	.align		4
.L_0:
        /*0004*/ 	.word	index@(_Z14sgemm_warptileiiiPKfS0_Pf)
        /*0008*/ 	.word	0x00000004


	//----- nvinfo : EIATTR_FRAME_SIZE
	.align		4
.L_1:
        /*000c*/ 	.byte	0x04, 0x11
        /*000e*/ 	.short	(.L_3 - .L_2)
	.align		4
.L_2:
        /*0010*/ 	.word	index@(_Z14sgemm_warptileiiiPKfS0_Pf)
        /*0014*/ 	.word	0x00000000


	//----- nvinfo : EIATTR_MIN_STACK_SIZE
	.align		4
.L_3:
        /*0018*/ 	.byte	0x04, 0x12
        /*001a*/ 	.short	(.L_5 - .L_4)
	.align		4
.L_4:
        /*001c*/ 	.word	index@(_Z14sgemm_warptileiiiPKfS0_Pf)
        /*0020*/ 	.word	0x00000000
.L_5:


//--------------------- .nv.compat                --------------------------
	.section	.nv.compat,"",@"SHT_CUDA_COMPAT_INFO"
	.align	4
        /*0000*/ 	.byte	0x02, 0x09, 0x00, 0x00, 0x02, 0x02, 0x01, 0x00, 0x02, 0x05, 0x05, 0x00, 0x03, 0x07, 0x01, 0x01
        /*0010*/ 	.byte	0x02, 0x03, 0x00, 0x00, 0x02, 0x06, 0x01, 0x00, 0x04, 0x0b, 0x08, 0x00, 0x09, 0x00, 0x00, 0x00
        /*0020*/ 	.byte	0x00, 0x00, 0x00, 0x00


//--------------------- .nv.info._Z14sgemm_warptileiiiPKfS0_Pf --------------------------
	.section	.nv.info._Z14sgemm_warptileiiiPKfS0_Pf,"",@"SHT_CUDA_INFO"
	.sectionflags	@""
	.align	4


	//----- nvinfo : EIATTR_CUDA_API_VERSION
	.align		4
        /*0000*/ 	.byte	0x04, 0x37
        /*0002*/ 	.short	(.L_7 - .L_6)
.L_6:
        /*0004*/ 	.word	0x00000082


	//----- nvinfo : EIATTR_KPARAM_INFO
	.align		4
.L_7:
        /*0008*/ 	.byte	0x04, 0x17
        /*000a*/ 	.short	(.L_9 - .L_8)
.L_8:
        /*000c*/ 	.word	0x00000000
        /*0010*/ 	.short	0x0005
        /*0012*/ 	.short	0x0020
        /*0014*/ 	.byte	0x00, 0xf5, 0x21, 0x00


	//----- nvinfo : EIATTR_KPARAM_INFO
	.align		4
.L_9:
        /*0018*/ 	.byte	0x04, 0x17
        /*001a*/ 	.short	(.L_11 - .L_10)
.L_10:
        /*001c*/ 	.word	0x00000000
        /*0020*/ 	.short	0x0004
        /*0022*/ 	.short	0x0018
        /*0024*/ 	.byte	0x00, 0xf5, 0x21, 0x00


	//----- nvinfo : EIATTR_KPARAM_INFO
	.align		4
.L_11:
        /*0028*/ 	.byte	0x04, 0x17
        /*002a*/ 	.short	(.L_13 - .L_12)
.L_12:
        /*002c*/ 	.word	0x00000000
        /*0030*/ 	.short	0x0003
        /*0032*/ 	.short	0x0010
        /*0034*/ 	.byte	0x00, 0xf5, 0x21, 0x00


	//----- nvinfo : EIATTR_KPARAM_INFO
	.align		4
.L_13:
        /*0038*/ 	.byte	0x04, 0x17
        /*003a*/ 	.short	(.L_15 - .L_14)
.L_14:
        /*003c*/ 	.word	0x00000000
        /*0040*/ 	.short	0x0002
        /*0042*/ 	.short	0x0008
        /*0044*/ 	.byte	0x00, 0xf0, 0x11, 0x00


	//----- nvinfo : EIATTR_KPARAM_INFO
	.align		4
.L_15:
        /*0048*/ 	.byte	0x04, 0x17
        /*004a*/ 	.short	(.L_17 - .L_16)
.L_16:
        /*004c*/ 	.word	0x00000000
        /*0050*/ 	.short	0x0001
        /*0052*/ 	.short	0x0004
        /*0054*/ 	.byte	0x00, 0xf0, 0x11, 0x00


	//----- nvinfo : EIATTR_KPARAM_INFO
	.align		4
.L_17:
        /*0058*/ 	.byte	0x04, 0x17
        /*005a*/ 	.short	(.L_19 - .L_18)
.L_18:
        /*005c*/ 	.word	0x00000000
        /*0060*/ 	.short	0x0000
        /*0062*/ 	.short	0x0000
        /*0064*/ 	.byte	0x00, 0xf0, 0x11, 0x00


	//----- nvinfo : EIATTR_SPARSE_MMA_MASK
	.align		4
.L_19:
        /*0068*/ 	.byte	0x03, 0x50
        /*006a*/ 	.short	0x0000


	//----- nvinfo : EIATTR_MAXREG_COUNT
	.align		4
        /*006c*/ 	.byte	0x03, 0x1b
        /*006e*/ 	.short	0x00ff


	//----- nvinfo : EIATTR_MERCURY_ISA_VERSION
	.align		4
        /*0070*/ 	.byte	0x03, 0x5f
        /*0072*/ 	.short	0x0101


	//----- nvinfo : EIATTR_VRC_CTA_INIT_COUNT
	.align		4
        /*0074*/ 	.byte	0x02, 0x4a
	.zero		1
	.zero		1


	//----- nvinfo : EIATTR_EXIT_INSTR_OFFSETS
	.align		4
        /*0078*/ 	.byte	0x04, 0x1c
        /*007a*/ 	.short	(.L_21 - .L_20)


	//   ....[0]....
.L_20:
        /*007c*/ 	.word	0x00000010


	//----- nvinfo : EIATTR_CBANK_PARAM_SIZE
	.align		4
.L_21:
        /*0080*/ 	.byte	0x03, 0x19
        /*0082*/ 	.short	0x0028


	//----- nvinfo : EIATTR_PARAM_CBANK
	.align		4
        /*0084*/ 	.byte	0x04, 0x0a
        /*0086*/ 	.short	(.L_23 - .L_22)
	.align		4
.L_22:
        /*0088*/ 	.word	index@(.nv.constant0._Z14sgemm_warptileiiiPKfS0_Pf)
        /*008c*/ 	.short	0x0380
        /*008e*/ 	.short	0x0028


	//----- nvinfo : EIATTR_SW_WAR
	.align		4
.L_23:
        /*0090*/ 	.byte	0x04, 0x36
        /*0092*/ 	.short	(.L_25 - .L_24)
.L_24:
        /*0094*/ 	.word	0x00000008
.L_25:


//--------------------- .nv.callgraph             --------------------------
	.section	.nv.callgraph,"",@"SHT_CUDA_CALLGRAPH"
	.align	4
	.sectionentsize	8
	.align		4
        /*0000*/ 	.word	0x00000000
	.align		4
        /*0004*/ 	.word	0xffffffff
	.align		4
        /*0008*/ 	.word	0x00000000
	.align		4
        /*000c*/ 	.word	0xfffffffe
	.align		4
        /*0010*/ 	.word	0x00000000
	.align		4
        /*0014*/ 	.word	0xfffffffd
	.align		4
        /*0018*/ 	.word	0x00000000
	.align		4
        /*001c*/ 	.word	0xfffffffc


//--------------------- .text._Z14sgemm_warptileiiiPKfS0_Pf --------------------------
	.section	.text._Z14sgemm_warptileiiiPKfS0_Pf,"ax",@progbits
	.align	128
        .global         _Z14sgemm_warptileiiiPKfS0_Pf
        .type           _Z14sgemm_warptileiiiPKfS0_Pf,@function
        .size           _Z14sgemm_warptileiiiPKfS0_Pf,(.L_x_1 - _Z14sgemm_warptileiiiPKfS0_Pf)
        .other          _Z14sgemm_warptileiiiPKfS0_Pf,@"STO_CUDA_ENTRY STV_DEFAULT"
_Z14sgemm_warptileiiiPKfS0_Pf:
.text._Z14sgemm_warptileiiiPKfS0_Pf:
[----:B------:R-:W-:Y:S01]  /*0000*/  LDC R1, c[0x0][0x37c] ;  /* 0x0000df00ff017b82 */ /* 0x000fe20000000800 */
[----:B------:R-:W-:Y:S05]  /*0010*/  EXIT ;  /* 0x000000000000794d */ /* 0x000fea0003800000 */
.L_x_0:
[----:B------:R-:W-:-:S00]  /*0020*/  BRA `(.L_x_0) ;  /* 0xfffffffc00fc7947 */ /* 0x000fc0000383ffff */
[----:B------:R-:W-:-:S00]  /*0030*/  NOP ;  /* 0x0000000000007918 */ /* 0x000fc00000000000 */
        /* <DEDUP_REMOVED lines=12> */
.L_x_1:


//--------------------- .nv.shared.reserved.0     --------------------------
	.section	.nv.shared.reserved.0,"aw",@nobits
	.weak		__nv_reservedSMEM_offset_0_alias
	.size		__nv_reservedSMEM_offset_0_alias, 0, 64
	.other		__nv_reservedSMEM_offset_0_alias,@"STO_CUDA_RESERVED_SHARED STV_DEFAULT"
__nv_reservedSMEM_offset_0_alias:
	.zero		0
	.zero		64


//--------------------- .nv.constant0._Z14sgemm_warptileiiiPKfS0_Pf --------------------------
	.section	.nv.constant0._Z14sgemm_warptileiiiPKfS0_Pf,"a",@progbits
	.sectionflags	@""
	.align	4
.nv.constant0._Z14sgemm_warptileiiiPKfS0_Pf:
	.zero		936


//--------------------- SYMBOLS --------------------------

	.type		.nv.reservedSmem.offset0,@object
	.size		.nv.reservedSmem.offset0,0x4
